//
// Generated by NVIDIA NVVM Compiler
//
// Compiler Build ID: CL-36424714
// Cuda compilation tools, release 13.0, V13.0.88
// Based on NVVM 20.0.0
//

.version 9.0
.target sm_100
.address_size 64

	// .globl	visualizeVectorsKernel

.visible .entry visualizeVectorsKernel(
	.param .u32 visualizeVectorsKernel_param_0,
	.param .u64 .ptr .align 1 visualizeVectorsKernel_param_1,
	.param .u32 visualizeVectorsKernel_param_2,
	.param .u64 .ptr .align 1 visualizeVectorsKernel_param_3,
	.param .u32 visualizeVectorsKernel_param_4,
	.param .u64 .ptr .align 1 visualizeVectorsKernel_param_5,
	.param .u32 visualizeVectorsKernel_param_6,
	.param .u32 visualizeVectorsKernel_param_7,
	.param .u32 visualizeVectorsKernel_param_8,
	.param .u32 visualizeVectorsKernel_param_9,
	.param .u32 visualizeVectorsKernel_param_10,
	.param .u32 visualizeVectorsKernel_param_11
)
{
	.reg .pred 	%p<76>;
	.reg .b16 	%rs<3>;
	.reg .b32 	%r<92>;
	.reg .b32 	%f<105>;
	.reg .b64 	%rd<24>;

	ld.param.u32 	%r46, [visualizeVectorsKernel_param_0];
	ld.param.u64 	%rd3, [visualizeVectorsKernel_param_1];
	ld.param.u32 	%r38, [visualizeVectorsKernel_param_2];
	ld.param.u64 	%rd5, [visualizeVectorsKernel_param_3];
	ld.param.u32 	%r39, [visualizeVectorsKernel_param_4];
	ld.param.u64 	%rd4, [visualizeVectorsKernel_param_5];
	ld.param.u32 	%r40, [visualizeVectorsKernel_param_6];
	ld.param.u32 	%r41, [visualizeVectorsKernel_param_7];
	ld.param.u32 	%r42, [visualizeVectorsKernel_param_8];
	ld.param.u32 	%r43, [visualizeVectorsKernel_param_9];
	ld.param.u32 	%r44, [visualizeVectorsKernel_param_10];
	ld.param.u32 	%r45, [visualizeVectorsKernel_param_11];
	cvta.to.global.u64 	%rd1, %rd5;
	mov.u32 	%r47, %ctaid.x;
	mov.u32 	%r48, %ntid.x;
	mov.u32 	%r49, %tid.x;
	mad.lo.s32 	%r1, %r47, %r48, %r49;
	setp.ge.s32 	%p1, %r1, %r46;
	@%p1 bra 	$L__BB0_17;
	cvta.to.global.u64 	%rd6, %rd4;
	cvta.to.global.u64 	%rd7, %rd3;
	div.s32 	%r2, %r1, %r41;
	mul.lo.s32 	%r50, %r2, %r41;
	sub.s32 	%r3, %r1, %r50;
	mul.lo.s32 	%r51, %r42, %r41;
	div.s32 	%r4, %r1, %r51;
	mul.lo.s32 	%r52, %r2, %r38;
	cvt.s64.s32 	%rd8, %r52;
	mul.lo.s32 	%r53, %r3, 3;
	cvt.s64.s32 	%rd9, %r53;
	add.s64 	%rd10, %rd9, %rd8;
	shl.b64 	%rd11, %rd10, 2;
	add.s64 	%rd2, %rd7, %rd11;
	mad.lo.s32 	%r54, %r2, %r40, %r3;
	mul.wide.s32 	%rd12, %r54, 4;
	add.s64 	%rd13, %rd6, %rd12;
	ld.global.f32 	%f1, [%rd13];
	setp.lt.s32 	%p2, %r45, -1;
	@%p2 bra 	$L__BB0_17;
	shr.u32 	%r55, %r45, 31;
	add.s32 	%r56, %r45, %r55;
	shr.s32 	%r5, %r56, 1;
	neg.s32 	%r89, %r5;
	mul.lo.s32 	%r7, %r2, %r44;
	mul.lo.s32 	%r8, %r3, %r44;
	mul.lo.s32 	%r9, %r4, %r44;
	and.b32  	%r57, %r56, -2;
	neg.s32 	%r90, %r57;
	cvt.u16.u32 	%rs1, %r5;
	and.b16  	%rs2, %rs1, 1;
	mul.wide.u16 	%r58, %rs2, 2;
	neg.s32 	%r87, %r58;
$L__BB0_3:
	.pragma "nounroll";
	add.s32 	%r15, %r89, 1;
	cvt.rn.f32.s32 	%f23, %r89;
	ld.global.f32 	%f24, [%rd2];
	mul.f32 	%f25, %f24, %f23;
	mov.f32 	%f26, 0f3F000000;
	copysign.f32 	%f27, %f25, %f26;
	add.rz.f32 	%f28, %f25, %f27;
	cvt.rzi.f32.f32 	%f29, %f28;
	cvt.rzi.s32.f32 	%r59, %f29;
	add.s32 	%r16, %r59, %r7;
	ld.global.f32 	%f30, [%rd2+4];
	mul.f32 	%f31, %f30, %f23;
	copysign.f32 	%f32, %f31, %f26;
	add.rz.f32 	%f33, %f31, %f32;
	cvt.rzi.f32.f32 	%f34, %f33;
	cvt.rzi.s32.f32 	%r60, %f34;
	add.s32 	%r17, %r60, %r8;
	ld.global.f32 	%f35, [%rd2+8];
	mul.f32 	%f36, %f35, %f23;
	copysign.f32 	%f37, %f36, %f26;
	add.rz.f32 	%f38, %f36, %f37;
	cvt.rzi.f32.f32 	%f39, %f38;
	cvt.rzi.s32.f32 	%r61, %f39;
	add.s32 	%r18, %r61, %r9;
	setp.lt.s32 	%p3, %r16, %r42;
	setp.gt.s32 	%p4, %r16, -1;
	and.pred  	%p5, %p3, %p4;
	setp.lt.s32 	%p6, %r17, %r41;
	setp.gt.s32 	%p7, %r17, -1;
	and.pred  	%p8, %p6, %p7;
	and.pred  	%p10, %p5, %p8;
	setp.lt.s32 	%p11, %r18, %r43;
	setp.gt.s32 	%p12, %r18, -1;
	and.pred  	%p13, %p11, %p12;
	and.pred  	%p15, %p10, %p13;
	not.pred 	%p16, %p15;
	@%p16 bra 	$L__BB0_5;
	mad.lo.s32 	%r62, %r18, %r42, %r16;
	mad.lo.s32 	%r63, %r62, %r39, %r17;
	mul.wide.s32 	%rd14, %r63, 4;
	add.s64 	%rd15, %rd1, %rd14;
	st.global.f32 	[%rd15], %f1;
$L__BB0_5:
	add.s32 	%r90, %r90, 1;
	add.s32 	%r87, %r87, 1;
	setp.ne.s32 	%p17, %r87, 1;
	mov.u32 	%r89, %r15;
	@%p17 bra 	$L__BB0_3;
	setp.lt.u32 	%p18, %r5, 2;
	@%p18 bra 	$L__BB0_17;
	add.s32 	%r91, %r15, 1;
$L__BB0_8:
	add.s32 	%r64, %r91, -1;
	cvt.rn.f32.s32 	%f40, %r64;
	ld.global.f32 	%f101, [%rd2];
	mul.f32 	%f41, %f101, %f40;
	mov.f32 	%f42, 0f3F000000;
	copysign.f32 	%f43, %f41, %f42;
	add.rz.f32 	%f44, %f41, %f43;
	cvt.rzi.f32.f32 	%f45, %f44;
	cvt.rzi.s32.f32 	%r65, %f45;
	add.s32 	%r24, %r65, %r7;
	ld.global.f32 	%f100, [%rd2+4];
	mul.f32 	%f46, %f100, %f40;
	copysign.f32 	%f47, %f46, %f42;
	add.rz.f32 	%f48, %f46, %f47;
	cvt.rzi.f32.f32 	%f49, %f48;
	cvt.rzi.s32.f32 	%r66, %f49;
	add.s32 	%r25, %r66, %r8;
	ld.global.f32 	%f99, [%rd2+8];
	mul.f32 	%f50, %f99, %f40;
	copysign.f32 	%f51, %f50, %f42;
	add.rz.f32 	%f52, %f50, %f51;
	cvt.rzi.f32.f32 	%f53, %f52;
	cvt.rzi.s32.f32 	%r67, %f53;
	add.s32 	%r26, %r67, %r9;
	setp.lt.s32 	%p19, %r24, %r42;
	setp.gt.s32 	%p20, %r24, -1;
	and.pred  	%p21, %p19, %p20;
	setp.lt.s32 	%p22, %r25, %r41;
	setp.gt.s32 	%p23, %r25, -1;
	and.pred  	%p24, %p22, %p23;
	and.pred  	%p26, %p21, %p24;
	setp.lt.s32 	%p27, %r26, %r43;
	setp.gt.s32 	%p28, %r26, -1;
	and.pred  	%p29, %p27, %p28;
	and.pred  	%p31, %p26, %p29;
	not.pred 	%p32, %p31;
	@%p32 bra 	$L__BB0_10;
	mad.lo.s32 	%r68, %r26, %r42, %r24;
	mad.lo.s32 	%r69, %r68, %r39, %r25;
	mul.wide.s32 	%rd16, %r69, 4;
	add.s64 	%rd17, %rd1, %rd16;
	st.global.f32 	[%rd17], %f1;
	ld.global.f32 	%f101, [%rd2];
	ld.global.f32 	%f100, [%rd2+4];
	ld.global.f32 	%f99, [%rd2+8];
$L__BB0_10:
	cvt.rn.f32.s32 	%f54, %r91;
	mul.f32 	%f55, %f101, %f54;
	mov.f32 	%f56, 0f3F000000;
	copysign.f32 	%f57, %f55, %f56;
	add.rz.f32 	%f58, %f55, %f57;
	cvt.rzi.f32.f32 	%f59, %f58;
	cvt.rzi.s32.f32 	%r70, %f59;
	add.s32 	%r27, %r70, %r7;
	mul.f32 	%f60, %f100, %f54;
	copysign.f32 	%f61, %f60, %f56;
	add.rz.f32 	%f62, %f60, %f61;
	cvt.rzi.f32.f32 	%f63, %f62;
	cvt.rzi.s32.f32 	%r71, %f63;
	add.s32 	%r28, %r71, %r8;
	mul.f32 	%f64, %f99, %f54;
	copysign.f32 	%f65, %f64, %f56;
	add.rz.f32 	%f66, %f64, %f65;
	cvt.rzi.f32.f32 	%f67, %f66;
	cvt.rzi.s32.f32 	%r72, %f67;
	add.s32 	%r29, %r72, %r9;
	setp.lt.s32 	%p33, %r27, %r42;
	setp.gt.s32 	%p34, %r27, -1;
	and.pred  	%p35, %p33, %p34;
	setp.lt.s32 	%p36, %r28, %r41;
	setp.gt.s32 	%p37, %r28, -1;
	and.pred  	%p38, %p36, %p37;
	and.pred  	%p40, %p35, %p38;
	setp.lt.s32 	%p41, %r29, %r43;
	setp.gt.s32 	%p42, %r29, -1;
	and.pred  	%p43, %p41, %p42;
	and.pred  	%p45, %p40, %p43;
	not.pred 	%p46, %p45;
	@%p46 bra 	$L__BB0_12;
	mad.lo.s32 	%r73, %r29, %r42, %r27;
	mad.lo.s32 	%r74, %r73, %r39, %r28;
	mul.wide.s32 	%rd18, %r74, 4;
	add.s64 	%rd19, %rd1, %rd18;
	st.global.f32 	[%rd19], %f1;
	ld.global.f32 	%f101, [%rd2];
	ld.global.f32 	%f100, [%rd2+4];
	ld.global.f32 	%f99, [%rd2+8];
$L__BB0_12:
	add.s32 	%r75, %r91, 1;
	cvt.rn.f32.s32 	%f68, %r75;
	mul.f32 	%f69, %f101, %f68;
	mov.f32 	%f70, 0f3F000000;
	copysign.f32 	%f71, %f69, %f70;
	add.rz.f32 	%f72, %f69, %f71;
	cvt.rzi.f32.f32 	%f73, %f72;
	cvt.rzi.s32.f32 	%r76, %f73;
	add.s32 	%r30, %r76, %r7;
	mul.f32 	%f74, %f100, %f68;
	copysign.f32 	%f75, %f74, %f70;
	add.rz.f32 	%f76, %f74, %f75;
	cvt.rzi.f32.f32 	%f77, %f76;
	cvt.rzi.s32.f32 	%r77, %f77;
	add.s32 	%r31, %r77, %r8;
	mul.f32 	%f78, %f99, %f68;
	copysign.f32 	%f79, %f78, %f70;
	add.rz.f32 	%f80, %f78, %f79;
	cvt.rzi.f32.f32 	%f81, %f80;
	cvt.rzi.s32.f32 	%r78, %f81;
	add.s32 	%r32, %r78, %r9;
	setp.lt.s32 	%p47, %r30, %r42;
	setp.gt.s32 	%p48, %r30, -1;
	and.pred  	%p49, %p47, %p48;
	setp.lt.s32 	%p50, %r31, %r41;
	setp.gt.s32 	%p51, %r31, -1;
	and.pred  	%p52, %p50, %p51;
	and.pred  	%p54, %p49, %p52;
	setp.lt.s32 	%p55, %r32, %r43;
	setp.gt.s32 	%p56, %r32, -1;
	and.pred  	%p57, %p55, %p56;
	and.pred  	%p59, %p54, %p57;
	not.pred 	%p60, %p59;
	@%p60 bra 	$L__BB0_14;
	mad.lo.s32 	%r79, %r32, %r42, %r30;
	mad.lo.s32 	%r80, %r79, %r39, %r31;
	mul.wide.s32 	%rd20, %r80, 4;
	add.s64 	%rd21, %rd1, %rd20;
	st.global.f32 	[%rd21], %f1;
	ld.global.f32 	%f101, [%rd2];
	ld.global.f32 	%f100, [%rd2+4];
	ld.global.f32 	%f99, [%rd2+8];
$L__BB0_14:
	add.s32 	%r81, %r91, 2;
	cvt.rn.f32.s32 	%f82, %r81;
	mul.f32 	%f83, %f101, %f82;
	mov.f32 	%f84, 0f3F000000;
	copysign.f32 	%f85, %f83, %f84;
	add.rz.f32 	%f86, %f83, %f85;
	cvt.rzi.f32.f32 	%f87, %f86;
	cvt.rzi.s32.f32 	%r82, %f87;
	add.s32 	%r33, %r82, %r7;
	mul.f32 	%f88, %f100, %f82;
	copysign.f32 	%f89, %f88, %f84;
	add.rz.f32 	%f90, %f88, %f89;
	cvt.rzi.f32.f32 	%f91, %f90;
	cvt.rzi.s32.f32 	%r83, %f91;
	add.s32 	%r34, %r83, %r8;
	mul.f32 	%f92, %f99, %f82;
	copysign.f32 	%f93, %f92, %f84;
	add.rz.f32 	%f94, %f92, %f93;
	cvt.rzi.f32.f32 	%f95, %f94;
	cvt.rzi.s32.f32 	%r84, %f95;
	add.s32 	%r35, %r84, %r9;
	setp.lt.s32 	%p61, %r33, %r42;
	setp.gt.s32 	%p62, %r33, -1;
	and.pred  	%p63, %p61, %p62;
	setp.lt.s32 	%p64, %r34, %r41;
	setp.gt.s32 	%p65, %r34, -1;
	and.pred  	%p66, %p64, %p65;
	and.pred  	%p68, %p63, %p66;
	setp.lt.s32 	%p69, %r35, %r43;
	setp.gt.s32 	%p70, %r35, -1;
	and.pred  	%p71, %p69, %p70;
	and.pred  	%p73, %p68, %p71;
	not.pred 	%p74, %p73;
	@%p74 bra 	$L__BB0_16;
	mad.lo.s32 	%r85, %r35, %r42, %r33;
	mad.lo.s32 	%r86, %r85, %r39, %r34;
	mul.wide.s32 	%rd22, %r86, 4;
	add.s64 	%rd23, %rd1, %rd22;
	st.global.f32 	[%rd23], %f1;
$L__BB0_16:
	add.s32 	%r91, %r91, 4;
	add.s32 	%r90, %r90, 4;
	setp.ne.s32 	%p75, %r90, 1;
	@%p75 bra 	$L__BB0_8;
$L__BB0_17:
	ret;

}


// ===== COMPILED SASS (sm_100) =====

	.target	sm_100

	.elftype	@"ET_EXEC"


//--------------------- .note.nv.tkinfo           --------------------------
	.section	.note.nv.tkinfo,"",@"SHT_NOTE"
	.sectionflags	@"SHF_NOTE_NV_TKINFO"
	.tkinfo
        /*0018*/ 	.word	0x00000002
        /*0030*/ 	.string	""
        /*0030*/ 	.string	"ptxas"
        /*0030*/ 	.string	"Cuda compilation tools, release 13.0, V13.0.88"
        /*0030*/ 	.string	"Build cuda_13.0.r13.0/compiler.36424714_0"
        /*0030*/ 	.string	"-arch sm_100 -m 64 "



//--------------------- .note.nv.cuinfo           --------------------------
	.section	.note.nv.cuinfo,"",@"SHT_NOTE"
	.sectionflags	@"SHF_NOTE_NV_CUINFO"
        /*0018*/ 	.short	0x0002
        /*001a*/ 	.short	0x0064
        /*001c*/ 	.short	0x0082
	.zero		2


//--------------------- .nv.info                  --------------------------
	.section	.nv.info,"",@"SHT_CUDA_INFO"
	.align	4


	//----- nvinfo : EIATTR_REGCOUNT
	.align		4
        /*0000*/ 	.byte	0x04, 0x2f
        /*0002*/ 	.short	(.L_1 - .L_0)
	.align		4
.L_0:
        /*0004*/ 	.word	index@(visualizeVectorsKernel)
        /*0008*/ 	.word	0x00000019


	//----- nvinfo : EIATTR_FRAME_SIZE
	.align		4
.L_1:
        /*000c*/ 	.byte	0x04, 0x11
        /*000e*/ 	.short	(.L_3 - .L_2)
	.align		4
.L_2:
        /*0010*/ 	.word	index@(visualizeVectorsKernel)
        /*0014*/ 	.word	0x00000000


	//----- nvinfo : EIATTR_MIN_STACK_SIZE
	.align		4
.L_3:
        /*0018*/ 	.byte	0x04, 0x12
        /*001a*/ 	.short	(.L_5 - .L_4)
	.align		4
.L_4:
        /*001c*/ 	.word	index@(visualizeVectorsKernel)
        /*0020*/ 	.word	0x00000000
.L_5:


//--------------------- .nv.compat                --------------------------
	.section	.nv.compat,"",@"SHT_CUDA_COMPAT_INFO"
	.align	4
        /*0000*/ 	.byte	0x02, 0x09, 0x00, 0x00, 0x02, 0x02, 0x01, 0x00, 0x02, 0x05, 0x05, 0x00, 0x03, 0x07, 0x01, 0x01
        /*0010*/ 	.byte	0x02, 0x03, 0x00, 0x00, 0x02, 0x06, 0x01, 0x00, 0x04, 0x0b, 0x08, 0x00, 0x09, 0x00, 0x00, 0x00
        /*0020*/ 	.byte	0x00, 0x00, 0x00, 0x00


//--------------------- .nv.info.visualizeVectorsKernel --------------------------
	.section	.nv.info.visualizeVectorsKernel,"",@"SHT_CUDA_INFO"
	.sectionflags	@""
	.align	4


	//----- nvinfo : EIATTR_CUDA_API_VERSION
	.align		4
        /*0000*/ 	.byte	0x04, 0x37
        /*0002*/ 	.short	(.L_7 - .L_6)
.L_6:
        /*0004*/ 	.word	0x00000082


	//----- nvinfo : EIATTR_KPARAM_INFO
	.align		4
.L_7:
        /*0008*/ 	.byte	0x04, 0x17
        /*000a*/ 	.short	(.L_9 - .L_8)
.L_8:
        /*000c*/ 	.word	0x00000000
        /*0010*/ 	.short	0x000b
        /*0012*/ 	.short	0x0044
        /*0014*/ 	.byte	0x00, 0xf0, 0x11, 0x00


	//----- nvinfo : EIATTR_KPARAM_INFO
	.align		4
.L_9:
        /*0018*/ 	.byte	0x04, 0x17
        /*001a*/ 	.short	(.L_11 - .L_10)
.L_10:
        /*001c*/ 	.word	0x00000000
        /*0020*/ 	.short	0x000a
        /*0022*/ 	.short	0x0040
        /*0024*/ 	.byte	0x00, 0xf0, 0x11, 0x00


	//----- nvinfo : EIATTR_KPARAM_INFO
	.align		4
.L_11:
        /*0028*/ 	.byte	0x04, 0x17
        /*002a*/ 	.short	(.L_13 - .L_12)
.L_12:
        /*002c*/ 	.word	0x00000000
        /*0030*/ 	.short	0x0009
        /*0032*/ 	.short	0x003c
        /*0034*/ 	.byte	0x00, 0xf0, 0x11, 0x00


	//----- nvinfo : EIATTR_KPARAM_INFO
	.align		4
.L_13:
        /*0038*/ 	.byte	0x04, 0x17
        /*003a*/ 	.short	(.L_15 - .L_14)
.L_14:
        /*003c*/ 	.word	0x00000000
        /*0040*/ 	.short	0x0008
        /*0042*/ 	.short	0x0038
        /*0044*/ 	.byte	0x00, 0xf0, 0x11, 0x00


	//----- nvinfo : EIATTR_KPARAM_INFO
	.align		4
.L_15:
        /*0048*/ 	.byte	0x04, 0x17
        /*004a*/ 	.short	(.L_17 - .L_16)
.L_16:
        /*004c*/ 	.word	0x00000000
        /*0050*/ 	.short	0x0007
        /*0052*/ 	.short	0x0034
        /*0054*/ 	.byte	0x00, 0xf0, 0x11, 0x00


	//----- nvinfo : EIATTR_KPARAM_INFO
	.align		4
.L_17:
        /*0058*/ 	.byte	0x04, 0x17
        /*005a*/ 	.short	(.L_19 - .L_18)
.L_18:
        /*005c*/ 	.word	0x00000000
        /*0060*/ 	.short	0x0006
        /*0062*/ 	.short	0x0030
        /*0064*/ 	.byte	0x00, 0xf0, 0x11, 0x00


	//----- nvinfo : EIATTR_KPARAM_INFO
	.align		4
.L_19:
        /*0068*/ 	.byte	0x04, 0x17
        /*006a*/ 	.short	(.L_21 - .L_20)
.L_20:
        /*006c*/ 	.word	0x00000000
        /*0070*/ 	.short	0x0005
        /*0072*/ 	.short	0x0028
        /*0074*/ 	.byte	0x00, 0xf5, 0x21, 0x00


	//----- nvinfo : EIATTR_KPARAM_INFO
	.align		4
.L_21:
        /*0078*/ 	.byte	0x04, 0x17
        /*007a*/ 	.short	(.L_23 - .L_22)
.L_22:
        /*007c*/ 	.word	0x00000000
        /*0080*/ 	.short	0x0004
        /*0082*/ 	.short	0x0020
        /*0084*/ 	.byte	0x00, 0xf0, 0x11, 0x00


	//----- nvinfo : EIATTR_KPARAM_INFO
	.align		4
.L_23:
        /*0088*/ 	.byte	0x04, 0x17
        /*008a*/ 	.short	(.L_25 - .L_24)
.L_24:
        /*008c*/ 	.word	0x00000000
        /*0090*/ 	.short	0x0003
        /*0092*/ 	.short	0x0018
        /*0094*/ 	.byte	0x00, 0xf5, 0x21, 0x00


	//----- nvinfo : EIATTR_KPARAM_INFO
	.align		4
.L_25:
        /*0098*/ 	.byte	0x04, 0x17
        /*009a*/ 	.short	(.L_27 - .L_26)
.L_26:
        /*009c*/ 	.word	0x00000000
        /*00a0*/ 	.short	0x0002
        /*00a2*/ 	.short	0x0010
        /*00a4*/ 	.byte	0x00, 0xf0, 0x11, 0x00


	//----- nvinfo : EIATTR_KPARAM_INFO
	.align		4
.L_27:
        /*00a8*/ 	.byte	0x04, 0x17
        /*00aa*/ 	.short	(.L_29 - .L_28)
.L_28:
        /*00ac*/ 	.word	0x00000000
        /*00b0*/ 	.short	0x0001
        /*00b2*/ 	.short	0x0008
        /*00b4*/ 	.byte	0x00, 0xf5, 0x21, 0x00


	//----- nvinfo : EIATTR_KPARAM_INFO
	.align		4
.L_29:
        /*00b8*/ 	.byte	0x04, 0x17
        /*00ba*/ 	.short	(.L_31 - .L_30)
.L_30:
        /*00bc*/ 	.word	0x00000000
        /*00c0*/ 	.short	0x0000
        /*00c2*/ 	.short	0x0000
        /*00c4*/ 	.byte	0x00, 0xf0, 0x11, 0x00


	//----- nvinfo : EIATTR_SPARSE_MMA_MASK
	.align		4
.L_31:
        /*00c8*/ 	.byte	0x03, 0x50
        /*00ca*/ 	.short	0x0000


	//----- nvinfo : EIATTR_MAXREG_COUNT
	.align		4
        /*00cc*/ 	.byte	0x03, 0x1b
        /*00ce*/ 	.short	0x00ff


	//----- nvinfo : EIATTR_MERCURY_ISA_VERSION
	.align		4
        /*00d0*/ 	.byte	0x03, 0x5f
        /*00d2*/ 	.short	0x0101


	//----- nvinfo : EIATTR_VRC_CTA_INIT_COUNT
	.align		4
        /*00d4*/ 	.byte	0x02, 0x4a
	.zero		1
	.zero		1


	//----- nvinfo : EIATTR_EXIT_INSTR_OFFSETS
	.align		4
        /*00d8*/ 	.byte	0x04, 0x1c
        /*00da*/ 	.short	(.L_33 - .L_32)


	//   ....[0]....
.L_32:
        /*00dc*/ 	.word	0x00000070


	//   ....[1]....
        /*00e0*/ 	.word	0x00000320


	//   ....[2]....
        /*00e4*/ 	.word	0x00000820


	//   ....[3]....
        /*00e8*/ 	.word	0x000010f0


	//----- nvinfo : EIATTR_CBANK_PARAM_SIZE
	.align		4
.L_33:
        /*00ec*/ 	.byte	0x03, 0x19
        /*00ee*/ 	.short	0x0048


	//----- nvinfo : EIATTR_PARAM_CBANK
	.align		4
        /*00f0*/ 	.byte	0x04, 0x0a
        /*00f2*/ 	.short	(.L_35 - .L_34)
	.align		4
.L_34:
        /*00f4*/ 	.word	index@(.nv.constant0.visualizeVectorsKernel)
        /*00f8*/ 	.short	0x0380
        /*00fa*/ 	.short	0x0048


	//----- nvinfo : EIATTR_SW_WAR
	.align		4
.L_35:
        /*00fc*/ 	.byte	0x04, 0x36
        /*00fe*/ 	.short	(.L_37 - .L_36)
.L_36:
        /*0100*/ 	.word	0x00000008
.L_37:


//--------------------- .nv.callgraph             --------------------------
	.section	.nv.callgraph,"",@"SHT_CUDA_CALLGRAPH"
	.align	4
	.sectionentsize	8
	.align		4
        /*0000*/ 	.word	0x00000000
	.align		4
        /*0004*/ 	.word	0xffffffff
	.align		4
        /*0008*/ 	.word	0x00000000
	.align		4
        /*000c*/ 	.word	0xfffffffe
	.align		4
        /*0010*/ 	.word	0x00000000
	.align		4
        /*0014*/ 	.word	0xfffffffd
	.align		4
        /*0018*/ 	.word	0x00000000
	.align		4
        /*001c*/ 	.word	0xfffffffc


//--------------------- .text.visualizeVectorsKernel --------------------------
	.section	.text.visualizeVectorsKernel,"ax",@progbits
	.align	128
        .global         visualizeVectorsKernel
        .type           visualizeVectorsKernel,@function
        .size           visualizeVectorsKernel,(.L_x_3 - visualizeVectorsKernel)
        .other          visualizeVectorsKernel,@"STO_CUDA_ENTRY STV_DEFAULT"
visualizeVectorsKernel:
.text.visualizeVectorsKernel:
[----:B------:R-:W-:Y:S01]  /*0000*/  LDC R1, c[0x0][0x37c] ;  /* 0x0000df00ff017b82 */ /* 0x000fe20000000800 */
[----:B------:R-:W0:Y:S07]  /*0010*/  S2R R3, SR_TID.X ;  /* 0x0000000000037919 */ /* 0x000e2e0000002100 */
[----:B------:R-:W0:Y:S01]  /*0020*/  S2UR UR4, SR_CTAID.X ;  /* 0x00000000000479c3 */ /* 0x000e220000002500 */
[----:B------:R-:W1:Y:S07]  /*0030*/  LDCU UR5, c[0x0][0x380] ;  /* 0x00007000ff0577ac */ /* 0x000e6e0008000800 */
[----:B------:R-:W0:Y:S02]  /*0040*/  LDC R6, c[0x0][0x360] ;  /* 0x0000d800ff067b82 */ /* 0x000e240000000800 */
[----:B0-----:R-:W-:-:S05]  /*0050*/  IMAD R6, R6, UR4, R3 ;  /* 0x0000000406067c24 */ /* 0x001fca000f8e0203 */
[----:B-1----:R-:W-:-:S13]  /*0060*/  ISETP.GE.AND P0, PT, R6, UR5, PT ;  /* 0x0000000506007c0c */ /* 0x002fda000bf06270 */
[----:B------:R-:W-:Y:S05]  /*0070*/  @P0 EXIT ;  /* 0x000000000000094d */ /* 0x000fea0003800000 */
[----:B------:R-:W0:Y:S01]  /*0080*/  LDC R9, c[0x0][0x3b4] ;  /* 0x0000ed00ff097b82 */ /* 0x000e220000000800 */
[----:B------:R-:W-:Y:S01]  /*0090*/  IABS R7, R6 ;  /* 0x0000000600077213 */ /* 0x000fe20000000000 */
[----:B------:R-:W1:Y:S01]  /*00a0*/  LDCU UR5, c[0x0][0x390] ;  /* 0x00007200ff0577ac */ /* 0x000e620008000800 */
[----:B------:R-:W2:Y:S01]  /*00b0*/  LDCU.64 UR6, c[0x0][0x388] ;  /* 0x00007100ff0677ac */ /* 0x000ea20008000a00 */
[----:B------:R-:W3:Y:S01]  /*00c0*/  LDCU UR4, c[0x0][0x3b8] ;  /* 0x00007700ff0477ac */ /* 0x000ee20008000800 */
[----:B------:R-:W4:Y:S01]  /*00d0*/  LDCU UR8, c[0x0][0x3b0] ;  /* 0x00007600ff0877ac */ /* 0x000f220008000800 */
[----:B0-----:R-:W-:-:S04]  /*00e0*/  IABS R8, R9 ;  /* 0x0000000900087213 */ /* 0x001fc80000000000 */
[----:B------:R-:W0:Y:S08]  /*00f0*/  I2F.RP R0, R8 ;  /* 0x0000000800007306 */ /* 0x000e300000209400 */
[----:B0-----:R-:W0:Y:S02]  /*0100*/  MUFU.RCP R0, R0 ;  /* 0x0000000000007308 */ /* 0x001e240000001000 */
[----:B0-----:R-:W-:-:S06]  /*0110*/  VIADD R2, R0, 0xffffffe ;  /* 0x0ffffffe00027836 */ /* 0x001fcc0000000000 */
[----:B------:R0:W5:Y:S02]  /*0120*/  F2I.FTZ.U32.TRUNC.NTZ R3, R2 ;  /* 0x0000000200037305 */ /* 0x000164000021f000 */
[----:B0-----:R-:W-:Y:S02]  /*0130*/  HFMA2 R2, -RZ, RZ, 0, 0 ;  /* 0x00000000ff027431 */ /* 0x001fe400000001ff */
[----:B-----5:R-:W-:-:S04]  /*0140*/  IMAD.MOV R5, RZ, RZ, -R3 ;  /* 0x000000ffff057224 */ /* 0x020fc800078e0a03 */
[----:B------:R-:W-:-:S04]  /*0150*/  IMAD R5, R5, R8, RZ ;  /* 0x0000000805057224 */ /* 0x000fc800078e02ff */
[----:B------:R-:W-:Y:S01]  /*0160*/  IMAD.HI.U32 R4, R3, R5, R2 ;  /* 0x0000000503047227 */ /* 0x000fe200078e0002 */
[----:B------:R-:W-:-:S04]  /*0170*/  LOP3.LUT R2, R6, R9, RZ, 0x3c, !PT ;  /* 0x0000000906027212 */ /* 0x000fc800078e3cff */
[----:B------:R-:W-:Y:S01]  /*0180*/  ISETP.GE.AND P1, PT, R2, RZ, PT ;  /* 0x000000ff0200720c */ /* 0x000fe20003f26270 */
[----:B------:R-:W-:-:S04]  /*0190*/  IMAD.HI.U32 R0, R4, R7, RZ ;  /* 0x0000000704007227 */ /* 0x000fc800078e00ff */
[----:B------:R-:W-:-:S04]  /*01a0*/  IMAD.MOV R3, RZ, RZ, -R0 ;  /* 0x000000ffff037224 */ /* 0x000fc800078e0a00 */
[----:B------:R-:W-:-:S05]  /*01b0*/  IMAD R3, R8, R3, R7 ;  /* 0x0000000308037224 */ /* 0x000fca00078e0207 */
[----:B------:R-:W-:-:S13]  /*01c0*/  ISETP.GT.U32.AND P2, PT, R8, R3, PT ;  /* 0x000000030800720c */ /* 0x000fda0003f44070 */
[----:B------:R-:W-:Y:S01]  /*01d0*/  @!P2 IMAD.IADD R3, R3, 0x1, -R8 ;  /* 0x000000010303a824 */ /* 0x000fe200078e0a08 */
[----:B------:R-:W-:Y:S02]  /*01e0*/  @!P2 IADD3 R0, PT, PT, R0, 0x1, RZ ;  /* 0x000000010000a810 */ /* 0x000fe40007ffe0ff */
[----:B------:R-:W-:Y:S02]  /*01f0*/  ISETP.NE.AND P2, PT, R9, RZ, PT ;  /* 0x000000ff0900720c */ /* 0x000fe40003f45270 */
[----:B------:R-:W-:Y:S02]  /*0200*/  ISETP.GE.U32.AND P0, PT, R3, R8, PT ;  /* 0x000000080300720c */ /* 0x000fe40003f06070 */
[----:B------:R-:W0:Y:S11]  /*0210*/  LDC R8, c[0x0][0x3c4] ;  /* 0x0000f100ff087b82 */ /* 0x000e360000000800 */
[----:B------:R-:W-:-:S04]  /*0220*/  @P0 VIADD R0, R0, 0x1 ;  /* 0x0000000100000836 */ /* 0x000fc80000000000 */
[----:B------:R-:W-:Y:S01]  /*0230*/  @!P1 IMAD.MOV R0, RZ, RZ, -R0 ;  /* 0x000000ffff009224 */ /* 0x000fe200078e0a00 */
[----:B------:R-:W-:-:S04]  /*0240*/  @!P2 LOP3.LUT R0, RZ, R9, RZ, 0x33, !PT ;  /* 0x00000009ff00a212 */ /* 0x000fc800078e33ff */
[C---:B------:R-:W-:Y:S01]  /*0250*/  IADD3 R5, PT, PT, -R0.reuse, RZ, RZ ;  /* 0x000000ff00057210 */ /* 0x040fe20007ffe1ff */
[----:B-1----:R-:W-:Y:S01]  /*0260*/  IMAD R2, R0, UR5, RZ ;  /* 0x0000000500027c24 */ /* 0x002fe2000f8e02ff */
[----:B0-----:R-:W-:-:S03]  /*0270*/  ISETP.GE.AND P0, PT, R8, -0x1, PT ;  /* 0xffffffff0800780c */ /* 0x001fc60003f06270 */
[C---:B------:R-:W-:Y:S02]  /*0280*/  IMAD R5, R9.reuse, R5, R6 ;  /* 0x0000000509057224 */ /* 0x040fe400078e0206 */
[----:B---3--:R-:W-:Y:S02]  /*0290*/  IMAD R9, R9, UR4, RZ ;  /* 0x0000000409097c24 */ /* 0x008fe4000f8e02ff */
[----:B------:R-:W-:Y:S02]  /*02a0*/  IMAD R3, R5, 0x3, RZ ;  /* 0x0000000305037824 */ /* 0x000fe400078e02ff */
[----:B----4-:R-:W-:-:S03]  /*02b0*/  IMAD R13, R0, UR8, R5 ;  /* 0x00000008000d7c24 */ /* 0x010fc6000f8e0205 */
[----:B------:R-:W-:Y:S02]  /*02c0*/  SHF.R.S32.HI R11, RZ, 0x1f, R3 ;  /* 0x0000001fff0b7819 */ /* 0x000fe40000011403 */
[----:B------:R-:W-:-:S04]  /*02d0*/  IADD3 R3, P1, PT, R2, R3, RZ ;  /* 0x0000000302037210 */ /* 0x000fc80007f3e0ff */
[----:B------:R-:W-:Y:S02]  /*02e0*/  LEA.HI.X.SX32 R4, R2, R11, 0x1, P1 ;  /* 0x0000000b02047211 */ /* 0x000fe400008f0eff */
[----:B------:R-:W0:Y:S01]  /*02f0*/  LDC.64 R10, c[0x0][0x3a8] ;  /* 0x0000ea00ff0a7b82 */ /* 0x000e220000000a00 */
[----:B--2---:R-:W-:-:S04]  /*0300*/  LEA R2, P1, R3, UR6, 0x2 ;  /* 0x0000000603027c11 */ /* 0x004fc8000f8210ff */
[----:B------:R-:W-:Y:S01]  /*0310*/  LEA.HI.X R3, R3, UR7, R4, 0x2, P1 ;  /* 0x0000000703037c11 */ /* 0x000fe200088f1404 */
[----:B------:R-:W-:Y:S08]  /*0320*/  @!P0 EXIT ;  /* 0x000000000000894d */ /* 0x000ff00003800000 */
[-C--:B------:R-:W-:Y:S01]  /*0330*/  IABS R16, R9.reuse ;  /* 0x0000000900107213 */ /* 0x080fe20000000000 */
[----:B0-----:R-:W-:Y:S01]  /*0340*/  IMAD.WIDE R10, R13, 0x4, R10 ;  /* 0x000000040d0a7825 */ /* 0x001fe200078e020a */
[----:B------:R-:W0:Y:S02]  /*0350*/  LDCU.64 UR4, c[0x0][0x358] ;  /* 0x00006b00ff0477ac */ /* 0x000e240008000a00 */
[----:B------:R-:W1:Y:S01]  /*0360*/  I2F.RP R14, R16 ;  /* 0x00000010000e7306 */ /* 0x000e620000209400 */
[-C--:B------:R-:W-:Y:S01]  /*0370*/  IABS R17, R9.reuse ;  /* 0x0000000900117213 */ /* 0x080fe20000000000 */
[----:B------:R-:W2:Y:S01]  /*0380*/  LDCU UR7, c[0x0][0x3b4] ;  /* 0x00007680ff0777ac */ /* 0x000ea20008000800 */
[----:B------:R-:W-:Y:S02]  /*0390*/  LOP3.LUT R6, R6, R9, RZ, 0x3c, !PT ;  /* 0x0000000906067212 */ /* 0x000fe400078e3cff */
[----:B------:R-:W-:Y:S01]  /*03a0*/  LEA.HI R8, R8, R8, RZ, 0x1 ;  /* 0x0000000808087211 */ /* 0x000fe200078f08ff */
[----:B------:R-:W3:Y:S01]  /*03b0*/  LDCU UR6, c[0x0][0x3c0] ;  /* 0x00007800ff0677ac */ /* 0x000ee20008000800 */
[----:B------:R-:W4:Y:S01]  /*03c0*/  LDCU.64 UR8, c[0x0][0x3b8] ;  /* 0x00007700ff0877ac */ /* 0x000f220008000a00 */
[----:B-1----:R-:W1:Y:S01]  /*03d0*/  MUFU.RCP R14, R14 ;  /* 0x0000000e000e7308 */ /* 0x002e620000001000 */
[----:B0-----:R0:W5:Y:S01]  /*03e0*/  LDG.E R4, desc[UR4][R10.64] ;  /* 0x000000040a047981 */ /* 0x001162000c1e1900 */
[----:B------:R-:W-:Y:S01]  /*03f0*/  ISETP.GE.AND P2, PT, R6, RZ, PT ;  /* 0x000000ff0600720c */ /* 0x000fe20003f46270 */
[----:B0-----:R-:W-:-:S02]  /*0400*/  IMAD.MOV R11, RZ, RZ, -R17 ;  /* 0x000000ffff0b7224 */ /* 0x001fc400078e0a11 */
[----:B-1----:R-:W-:Y:S01]  /*0410*/  VIADD R12, R14, 0xffffffe ;  /* 0x0ffffffe0e0c7836 */ /* 0x002fe20000000000 */
[----:B------:R-:W-:-:S03]  /*0420*/  SHF.R.S32.HI R14, RZ, 0x1, R8 ;  /* 0x00000001ff0e7819 */ /* 0x000fc60000011408 */
[----:B------:R0:W1:Y:S02]  /*0430*/  F2I.FTZ.U32.TRUNC.NTZ R13, R12 ;  /* 0x0000000c000d7305 */ /* 0x000064000021f000 */
[----:B0-----:R-:W-:Y:S01]  /*0440*/  MOV R12, RZ ;  /* 0x000000ff000c7202 */ /* 0x001fe20000000f00 */
[----:B-1----:R-:W-:-:S04]  /*0450*/  IMAD.MOV R15, RZ, RZ, -R13 ;  /* 0x000000ffff0f7224 */ /* 0x002fc800078e0a0d */
[----:B------:R-:W-:-:S04]  /*0460*/  IMAD R15, R15, R16, RZ ;  /* 0x000000100f0f7224 */ /* 0x000fc800078e02ff */
[----:B------:R-:W-:-:S06]  /*0470*/  IMAD.HI.U32 R10, R13, R15, R12 ;  /* 0x0000000f0d0a7227 */ /* 0x000fcc00078e000c */
[----:B------:R-:W-:-:S04]  /*0480*/  IMAD.HI.U32 R10, R10, R7, RZ ;  /* 0x000000070a0a7227 */ /* 0x000fc800078e00ff */
[----:B------:R-:W-:-:S05]  /*0490*/  IMAD R7, R10, R11, R7 ;  /* 0x0000000b0a077224 */ /* 0x000fca00078e0207 */
[----:B------:R-:W-:-:S13]  /*04a0*/  ISETP.GT.U32.AND P1, PT, R16, R7, PT ;  /* 0x000000071000720c */ /* 0x000fda0003f24070 */
[----:B------:R-:W-:Y:S01]  /*04b0*/  @!P1 IMAD.IADD R7, R7, 0x1, -R16 ;  /* 0x0000000107079824 */ /* 0x000fe200078e0a10 */
[----:B------:R-:W-:Y:S02]  /*04c0*/  @!P1 IADD3 R10, PT, PT, R10, 0x1, RZ ;  /* 0x000000010a0a9810 */ /* 0x000fe40007ffe0ff */
[----:B------:R-:W-:Y:S02]  /*04d0*/  ISETP.NE.AND P1, PT, R9, RZ, PT ;  /* 0x000000ff0900720c */ /* 0x000fe40003f25270 */
[----:B------:R-:W-:Y:S02]  /*04e0*/  ISETP.GE.U32.AND P0, PT, R7, R16, PT ;  /* 0x000000100700720c */ /* 0x000fe40003f06070 */
[----:B------:R-:W-:Y:S02]  /*04f0*/  LOP3.LUT R7, R8, 0xfffffffe, RZ, 0xc0, !PT ;  /* 0xfffffffe08077812 */ /* 0x000fe400078ec0ff */
[----:B------:R-:W-:-:S03]  /*0500*/  IADD3 R8, PT, PT, -R14, RZ, RZ ;  /* 0x000000ff0e087210 */ /* 0x000fc60007ffe1ff */
[----:B------:R-:W-:-:S06]  /*0510*/  IMAD.MOV R7, RZ, RZ, -R7 ;  /* 0x000000ffff077224 */ /* 0x000fcc00078e0a07 */
[----:B------:R-:W-:-:S04]  /*0520*/  @P0 VIADD R10, R10, 0x1 ;  /* 0x000000010a0a0836 */ /* 0x000fc80000000000 */
[----:B------:R-:W-:Y:S01]  /*0530*/  IMAD.MOV.U32 R6, RZ, RZ, R10 ;  /* 0x000000ffff067224 */ /* 0x000fe200078e000a */
[----:B------:R-:W-:-:S03]  /*0540*/  SHF.L.U32 R10, R14, 0x1, RZ ;  /* 0x000000010e0a7819 */ /* 0x000fc600000006ff */
[----:B------:R-:W-:Y:S01]  /*0550*/  @!P2 IMAD.MOV R6, RZ, RZ, -R6 ;  /* 0x000000ffff06a224 */ /* 0x000fe200078e0a06 */
[----:B------:R-:W-:Y:S02]  /*0560*/  LOP3.LUT R10, R10, 0x2, RZ, 0xe2, !PT ;  /* 0x000000020a0a7812 */ /* 0x000fe400078ee2ff */
[----:B------:R-:W-:-:S03]  /*0570*/  @!P1 LOP3.LUT R6, RZ, R9, RZ, 0x33, !PT ;  /* 0x00000009ff069212 */ /* 0x000fc600078e33ff */
[----:B--234-:R-:W-:-:S07]  /*0580*/  IMAD.MOV R9, RZ, RZ, -R10 ;  /* 0x000000ffff097224 */ /* 0x01cfce00078e0a0a */
.L_x_0:
[----:B------:R-:W2:Y:S04]  /*0590*/  LDG.E R13, desc[UR4][R2.64+0x4] ;  /* 0x00000404020d7981 */ /* 0x000ea8000c1e1900 */
[----:B------:R-:W3:Y:S04]  /*05a0*/  LDG.E R11, desc[UR4][R2.64] ;  /* 0x00000004020b7981 */ /* 0x000ee8000c1e1900 */
[----:B------:R-:W4:Y:S01]  /*05b0*/  LDG.E R15, desc[UR4][R2.64+0x8] ;  /* 0x00000804020f7981 */ /* 0x000f22000c1e1900 */
[----:B------:R-:W-:Y:S02]  /*05c0*/  I2FP.F32.S32 R10, R8 ;  /* 0x00000008000a7245 */ /* 0x000fe40000201400 */
[----:B------:R-:W-:Y:S01]  /*05d0*/  MOV R16, 0x3f000000 ;  /* 0x3f00000000107802 */ /* 0x000fe20000000f00 */
[----:B------:R-:W-:-:S02]  /*05e0*/  VIADD R9, R9, 0x1 ;  /* 0x0000000109097836 */ /* 0x000fc40000000000 */
[----:B------:R-:W-:Y:S02]  /*05f0*/  VIADD R7, R7, 0x1 ;  /* 0x0000000107077836 */ /* 0x000fe40000000000 */
[C---:B--2---:R-:W-:Y:S01]  /*0600*/  FMUL R13, R10.reuse, R13 ;  /* 0x0000000d0a0d7220 */ /* 0x044fe20000400000 */
[C---:B---3--:R-:W-:Y:S01]  /*0610*/  FMUL R11, R10.reuse, R11 ;  /* 0x0000000b0a0b7220 */ /* 0x048fe20000400000 */
[----:B----4-:R-:W-:-:S03]  /*0620*/  FMUL R15, R10, R15 ;  /* 0x0000000f0a0f7220 */ /* 0x010fc60000400000 */
[C---:B------:R-:W-:Y:S02]  /*0630*/  LOP3.LUT R10, R16.reuse, 0x80000000, R13, 0xb8, !PT ;  /* 0x80000000100a7812 */ /* 0x040fe400078eb80d */
[C---:B------:R-:W-:Y:S02]  /*0640*/  LOP3.LUT R12, R16.reuse, 0x80000000, R11, 0xb8, !PT ;  /* 0x80000000100c7812 */ /* 0x040fe400078eb80b */
[----:B------:R-:W-:Y:S01]  /*0650*/  LOP3.LUT R16, R16, 0x80000000, R15, 0xb8, !PT ;  /* 0x8000000010107812 */ /* 0x000fe200078eb80f */
[----:B------:R-:W-:Y:S02]  /*0660*/  FADD.RZ R10, R13, R10 ;  /* 0x0000000a0d0a7221 */ /* 0x000fe4000000c000 */
[----:B------:R-:W-:Y:S02]  /*0670*/  FADD.RZ R12, R11, R12 ;  /* 0x0000000c0b0c7221 */ /* 0x000fe4000000c000 */
[----:B------:R-:W-:Y:S02]  /*0680*/  FADD.RZ R16, R15, R16 ;  /* 0x000000100f107221 */ /* 0x000fe4000000c000 */
[----:B------:R-:W0:Y:S08]  /*0690*/  F2I.TRUNC.NTZ R11, R12 ;  /* 0x0000000c000b7305 */ /* 0x000e30000020f100 */
[----:B------:R-:W1:Y:S08]  /*06a0*/  F2I.TRUNC.NTZ R10, R10 ;  /* 0x0000000a000a7305 */ /* 0x000e70000020f100 */
[----:B------:R-:W2:Y:S01]  /*06b0*/  F2I.TRUNC.NTZ R13, R16 ;  /* 0x00000010000d7305 */ /* 0x000ea2000020f100 */
[----:B0-----:R-:W-:-:S02]  /*06c0*/  IMAD R15, R0, UR6, R11 ;  /* 0x00000006000f7c24 */ /* 0x001fc4000f8e020b */
[----:B-1----:R-:W-:-:S03]  /*06d0*/  IMAD R17, R5, UR6, R10 ;  /* 0x0000000605117c24 */ /* 0x002fc6000f8e020a */
[----:B------:R-:W-:Y:S01]  /*06e0*/  ISETP.GT.AND P0, PT, R15, -0x1, PT ;  /* 0xffffffff0f00780c */ /* 0x000fe20003f04270 */
[----:B--2---:R-:W-:Y:S01]  /*06f0*/  IMAD R18, R6, UR6, R13 ;  /* 0x0000000606127c24 */ /* 0x004fe2000f8e020d */
[----:B------:R-:W-:-:S04]  /*0700*/  ISETP.GT.AND P2, PT, R17, -0x1, PT ;  /* 0xffffffff1100780c */ /* 0x000fc80003f44270 */
[C---:B------:R-:W-:Y:S02]  /*0710*/  ISETP.GT.AND P1, PT, R18.reuse, -0x1, PT ;  /* 0xffffffff1200780c */ /* 0x040fe40003f24270 */
[----:B------:R-:W-:Y:S02]  /*0720*/  ISETP.LT.AND P0, PT, R15, UR8, P0 ;  /* 0x000000080f007c0c */ /* 0x000fe40008701270 */
[----:B------:R-:W-:Y:S02]  /*0730*/  ISETP.LT.AND P2, PT, R17, UR7, P2 ;  /* 0x0000000711007c0c */ /* 0x000fe40009741270 */
[----:B------:R-:W-:-:S04]  /*0740*/  ISETP.LT.AND P1, PT, R18, UR9, P1 ;  /* 0x0000000912007c0c */ /* 0x000fc80008f21270 */
[----:B------:R-:W-:-:S13]  /*0750*/  PLOP3.LUT P0, PT, P1, P0, P2, 0x80, 0x0 ;  /* 0x000000000000781c */ /* 0x000fda0000f01020 */
[----:B------:R-:W0:Y:S08]  /*0760*/  @P0 LDC R13, c[0x0][0x3a0] ;  /* 0x0000e800ff0d0b82 */ /* 0x000e300000000800 */
[----:B------:R-:W1:Y:S01]  /*0770*/  @P0 LDC.64 R10, c[0x0][0x398] ;  /* 0x0000e600ff0a0b82 */ /* 0x000e620000000a00 */
[----:B------:R-:W-:-:S04]  /*0780*/  @P0 IMAD R12, R18, UR8, R15 ;  /* 0x00000008120c0c24 */ /* 0x000fc8000f8e020f */
[----:B0-----:R-:W-:-:S04]  /*0790*/  @P0 IMAD R13, R12, R13, R17 ;  /* 0x0000000d0c0d0224 */ /* 0x001fc800078e0211 */
[----:B-1----:R-:W-:-:S05]  /*07a0*/  @P0 IMAD.WIDE R10, R13, 0x4, R10 ;  /* 0x000000040d0a0825 */ /* 0x002fca00078e020a */
[----:B-----5:R0:W-:Y:S01]  /*07b0*/  @P0 STG.E desc[UR4][R10.64], R4 ;  /* 0x000000040a000986 */ /* 0x0201e2000c101904 */
[----:B------:R-:W-:Y:S02]  /*07c0*/  ISETP.NE.AND P0, PT, R9, 0x1, PT ;  /* 0x000000010900780c */ /* 0x000fe40003f05270 */
[----:B------:R-:W-:Y:S02]  /*07d0*/  IADD3 R13, PT, PT, R8, 0x1, RZ ;  /* 0x00000001080d7810 */ /* 0x000fe40007ffe0ff */
[----:B------:R-:W-:-:S03]  /*07e0*/  MOV R12, R8 ;  /* 0x00000008000c7202 */ /* 0x000fc60000000f00 */
[----:B------:R-:W-:-:S06]  /*07f0*/  IMAD.MOV.U32 R8, RZ, RZ, R13 ;  /* 0x000000ffff087224 */ /* 0x000fcc00078e000d */
[----:B0-----:R-:W-:Y:S05]  /*0800*/  @P0 BRA `(.L_x_0) ;  /* 0xfffffffc00600947 */ /* 0x001fea000383ffff */
[----:B------:R-:W-:-:S13]  /*0810*/  ISETP.GE.U32.AND P0, PT, R14, 0x2, PT ;  /* 0x000000020e00780c */ /* 0x000fda0003f06070 */
[----:B------:R-:W-:Y:S05]  /*0820*/  @!P0 EXIT ;  /* 0x000000000000894d */ /* 0x000fea0003800000 */
[----:B------:R-:W-:Y:S01]  /*0830*/  IADD3 R8, PT, PT, R12, 0x2, RZ ;  /* 0x000000020c087810 */ /* 0x000fe20007ffe0ff */
[----:B------:R-:W0:Y:S01]  /*0840*/  LDCU UR7, c[0x0][0x3b4] ;  /* 0x00007680ff0777ac */ /* 0x000e220008000800 */
[----:B------:R-:W1:Y:S01]  /*0850*/  LDCU UR6, c[0x0][0x3c0] ;  /* 0x00007800ff0677ac */ /* 0x000e620008000800 */
[----:B------:R-:W2:Y:S04]  /*0860*/  LDCU.64 UR8, c[0x0][0x3b8] ;  /* 0x00007700ff0877ac */ /* 0x000ea80008000a00 */
.L_x_1:
[----:B------:R-:W3:Y:S04]  /*0870*/  LDG.E R10, desc[UR4][R2.64+0x4] ;  /* 0x00000404020a7981 */ /* 0x000ee8000c1e1900 */
[----:B------:R-:W4:Y:S04]  /*0880*/  LDG.E R11, desc[UR4][R2.64] ;  /* 0x00000004020b7981 */ /* 0x000f28000c1e1900 */
[----:B------:R-:W5:Y:S01]  /*0890*/  LDG.E R9, desc[UR4][R2.64+0x8] ;  /* 0x0000080402097981 */ /* 0x000f62000c1e1900 */
[----:B------:R-:W-:-:S05]  /*08a0*/  VIADD R12, R8, 0xffffffff ;  /* 0xffffffff080c7836 */ /* 0x000fca0000000000 */
[----:B------:R-:W-:Y:S01]  /*08b0*/  I2FP.F32.S32 R14, R12 ;  /* 0x0000000c000e7245 */ /* 0x000fe20000201400 */
[----:B------:R-:W-:-:S04]  /*08c0*/  HFMA2 R12, -RZ, RZ, 1.75, 0 ;  /* 0x3f000000ff0c7431 */ /* 0x000fc800000001ff */
[C---:B---3--:R-:W-:Y:S01]  /*08d0*/  FMUL R15, R14.reuse, R10 ;  /* 0x0000000a0e0f7220 */ /* 0x048fe20000400000 */
[C---:B----4-:R-:W-:Y:S01]  /*08e0*/  FMUL R13, R14.reuse, R11 ;  /* 0x0000000b0e0d7220 */ /* 0x050fe20000400000 */
[----:B-----5:R-:W-:-:S03]  /*08f0*/  FMUL R17, R14, R9 ;  /* 0x000000090e117220 */ /* 0x020fc60000400000 */
[C---:B------:R-:W-:Y:S02]  /*0900*/  LOP3.LUT R14, R12.reuse, 0x80000000, R15, 0xb8, !PT ;  /* 0x800000000c0e7812 */ /* 0x040fe400078eb80f */
[C---:B------:R-:W-:Y:S02]  /*0910*/  LOP3.LUT R16, R12.reuse, 0x80000000, R13, 0xb8, !PT ;  /* 0x800000000c107812 */ /* 0x040fe400078eb80d */
[----:B------:R-:W-:Y:S01]  /*0920*/  LOP3.LUT R18, R12, 0x80000000, R17, 0xb8, !PT ;  /* 0x800000000c127812 */ /* 0x000fe200078eb811 */
[----:B------:R-:W-:Y:S02]  /*0930*/  FADD.RZ R14, R15, R14 ;  /* 0x0000000e0f0e7221 */ /* 0x000fe4000000c000 */
[----:B------:R-:W-:Y:S02]  /*0940*/  FADD.RZ R16, R13, R16 ;  /* 0x000000100d107221 */ /* 0x000fe4000000c000 */
[----:B------:R-:W-:Y:S02]  /*0950*/  FADD.RZ R18, R17, R18 ;  /* 0x0000001211127221 */ /* 0x000fe4000000c000 */
[----:B------:R-:W1:Y:S08]  /*0960*/  F2I.TRUNC.NTZ R13, R16 ;  /* 0x00000010000d7305 */ /* 0x000e70000020f100 */
[----:B------:R-:W3:Y:S08]  /*0970*/  F2I.TRUNC.NTZ R14, R14 ;  /* 0x0000000e000e7305 */ /* 0x000ef0000020f100 */
[----:B------:R-:W4:Y:S01]  /*0980*/  F2I.TRUNC.NTZ R15, R18 ;  /* 0x00000012000f7305 */ /* 0x000f22000020f100 */
[----:B-1----:R-:W-:-:S02]  /*0990*/  IMAD R13, R0, UR6, R13 ;  /* 0x00000006000d7c24 */ /* 0x002fc4000f8e020d */
[----:B---3--:R-:W-:-:S03]  /*09a0*/  IMAD R20, R5, UR6, R14 ;  /* 0x0000000605147c24 */ /* 0x008fc6000f8e020e */
[----:B------:R-:W-:Y:S01]  /*09b0*/  ISETP.GT.AND P0, PT, R13, -0x1, PT ;  /* 0xffffffff0d00780c */ /* 0x000fe20003f04270 */
[----:B----4-:R-:W-:Y:S01]  /*09c0*/  IMAD R22, R6, UR6, R15 ;  /* 0x0000000606167c24 */ /* 0x010fe2000f8e020f */
[----:B------:R-:W-:-:S04]  /*09d0*/  ISETP.GT.AND P2, PT, R20, -0x1, PT ;  /* 0xffffffff1400780c */ /* 0x000fc80003f44270 */
[----:B------:R-:W-:Y:S02]  /*09e0*/  ISETP.GT.AND P1, PT, R22, -0x1, PT ;  /* 0xffffffff1600780c */ /* 0x000fe40003f24270 */
[----:B--2---:R-:W-:Y:S02]  /*09f0*/  ISETP.LT.AND P0, PT, R13, UR8, P0 ;  /* 0x000000080d007c0c */ /* 0x004fe40008701270 */
[----:B0-----:R-:W-:Y:S02]  /*0a00*/  ISETP.LT.AND P2, PT, R20, UR7, P2 ;  /* 0x0000000714007c0c */ /* 0x001fe40009741270 */
[----:B------:R-:W-:-:S04]  /*0a10*/  ISETP.LT.AND P1, PT, R22, UR9, P1 ;  /* 0x0000000916007c0c */ /* 0x000fc80008f21270 */
[----:B------:R-:W-:-:S13]  /*0a20*/  PLOP3.LUT P0, PT, P1, P0, P2, 0x80, 0x0 ;  /* 0x000000000000781c */ /* 0x000fda0000f01020 */
[----:B------:R-:W0:Y:S08]  /*0a30*/  @P0 LDC R16, c[0x0][0x3a0] ;  /* 0x0000e800ff100b82 */ /* 0x000e300000000800 */
[----:B------:R-:W1:Y:S01]  /*0a40*/  @P0 LDC.64 R14, c[0x0][0x398] ;  /* 0x0000e600ff0e0b82 */ /* 0x000e620000000a00 */
[----:B------:R-:W-:-:S04]  /*0a50*/  @P0 IMAD R13, R22, UR8, R13 ;  /* 0x00000008160d0c24 */ /* 0x000fc8000f8e020d */
[----:B0-----:R-:W-:-:S04]  /*0a60*/  @P0 IMAD R13, R13, R16, R20 ;  /* 0x000000100d0d0224 */ /* 0x001fc800078e0214 */
[----:B-1----:R-:W-:-:S05]  /*0a70*/  @P0 IMAD.WIDE R14, R13, 0x4, R14 ;  /* 0x000000040d0e0825 */ /* 0x002fca00078e020e */
[----:B------:R0:W-:Y:S04]  /*0a80*/  @P0 STG.E desc[UR4][R14.64], R4 ;  /* 0x000000040e000986 */ /* 0x0001e8000c101904 */
[----:B------:R-:W2:Y:S04]  /*0a90*/  @P0 LDG.E R10, desc[UR4][R2.64+0x4] ;  /* 0x00000404020a0981 */ /* 0x000ea8000c1e1900 */
[----:B------:R-:W3:Y:S04]  /*0aa0*/  @P0 LDG.E R11, desc[UR4][R2.64] ;  /* 0x00000004020b0981 */ /* 0x000ee8000c1e1900 */
[----:B------:R-:W4:Y:S01]  /*0ab0*/  @P0 LDG.E R9, desc[UR4][R2.64+0x8] ;  /* 0x0000080402090981 */ /* 0x000f22000c1e1900 */
[----:B------:R-:W-:-:S05]  /*0ac0*/  I2FP.F32.S32 R16, R8 ;  /* 0x0000000800107245 */ /* 0x000fca0000201400 */
[-C--:B--2---:R-:W-:Y:S01]  /*0ad0*/  FMUL R17, R10, R16.reuse ;  /* 0x000000100a117220 */ /* 0x084fe20000400000 */
[-C--:B---3--:R-:W-:Y:S01]  /*0ae0*/  FMUL R13, R11, R16.reuse ;  /* 0x000000100b0d7220 */ /* 0x088fe20000400000 */
[----:B----4-:R-:W-:-:S03]  /*0af0*/  FMUL R19, R9, R16 ;  /* 0x0000001009137220 */ /* 0x010fc60000400000 */
[C---:B------:R-:W-:Y:S02]  /*0b00*/  LOP3.LUT R16, R12.reuse, 0x80000000, R17, 0xb8, !PT ;  /* 0x800000000c107812 */ /* 0x040fe400078eb811 */
[C---:B------:R-:W-:Y:S02]  /*0b10*/  LOP3.LUT R18, R12.reuse, 0x80000000, R13, 0xb8, !PT ;  /* 0x800000000c127812 */ /* 0x040fe400078eb80d */
[----:B0-----:R-:W-:Y:S01]  /*0b20*/  LOP3.LUT R14, R12, 0x80000000, R19, 0xb8, !PT ;  /* 0x800000000c0e7812 */ /* 0x001fe200078eb813 */
        /* <DEDUP_REMOVED lines=11> */
[----:B------:R-:W-:Y:S02]  /*0be0*/  ISETP.GT.AND P1, PT, R22, -0x1, PT ;  /* 0xffffffff1600780c */ /* 0x000fe40003f24270 */
        /* <DEDUP_REMOVED lines=13> */
[----:B------:R-:W-:-:S05]  /*0cc0*/  VIADD R13, R8, 0x1 ;  /* 0x00000001080d7836 */ /* 0x000fca0000000000 */
[----:B------:R-:W-:-:S05]  /*0cd0*/  I2FP.F32.S32 R16, R13 ;  /* 0x0000000d00107245 */ /* 0x000fca0000201400 */
[-C--:B--2---:R-:W-:Y:S01]  /*0ce0*/  FMUL R17, R10, R16.reuse ;  /* 0x000000100a117220 */ /* 0x084fe20000400000 */
[----:B---3--:R-:W-:-:S04]  /*0cf0*/  FMUL R13, R11, R16 ;  /* 0x000000100b0d7220 */ /* 0x008fc80000400000 */
[C---:B0-----:R-:W-:Y:S01]  /*0d00*/  LOP3.LUT R14, R12.reuse, 0x80000000, R17, 0xb8, !PT ;  /* 0x800000000c0e7812 */ /* 0x041fe200078eb811 */
[----:B----4-:R-:W-:Y:S01]  /*0d10*/  FMUL R19, R9, R16 ;  /* 0x0000001009137220 */ /* 0x010fe20000400000 */
[----:B------:R-:W-:-:S03]  /*0d20*/  LOP3.LUT R18, R12, 0x80000000, R13, 0xb8, !PT ;  /* 0x800000000c127812 */ /* 0x000fc600078eb80d */
[----:B------:R-:W-:Y:S01]  /*0d30*/  FADD.RZ R14, R17, R14 ;  /* 0x0000000e110e7221 */ /* 0x000fe2000000c000 */
[----:B------:R-:W-:Y:S01]  /*0d40*/  LOP3.LUT R16, R12, 0x80000000, R19, 0xb8, !PT ;  /* 0x800000000c107812 */ /* 0x000fe200078eb813 */
[----:B------:R-:W-:-:S04]  /*0d50*/  FADD.RZ R18, R13, R18 ;  /* 0x000000120d127221 */ /* 0x000fc8000000c000 */
[----:B------:R-:W-:Y:S01]  /*0d60*/  FADD.RZ R16, R19, R16 ;  /* 0x0000001013107221 */ /* 0x000fe2000000c000 */
        /* <DEDUP_REMOVED lines=22> */
[----:B------:R-:W-:-:S04]  /*0ed0*/  IADD3 R13, PT, PT, R8, 0x2, RZ ;  /* 0x00000002080d7810 */ /* 0x000fc80007ffe0ff */
[----:B------:R-:W-:Y:S01]  /*0ee0*/  I2FP.F32.S32 R16, R13 ;  /* 0x0000000d00107245 */ /* 0x000fe20000201400 */
[----:B------:R-:W-:Y:S01]  /*0ef0*/  VIADD R7, R7, 0x4 ;  /* 0x0000000407077836 */ /* 0x000fe20000000000 */
[----:B------:R-:W-:-:S03]  /*0f00*/  IADD3 R8, PT, PT, R8, 0x4, RZ ;  /* 0x0000000408087810 */ /* 0x000fc60007ffe0ff */
[C---:B--2---:R-:W-:Y:S01]  /*0f10*/  FMUL R13, R16.reuse, R10 ;  /* 0x0000000a100d7220 */ /* 0x044fe20000400000 */
[----:B---3--:R-:W-:-:S04]  /*0f20*/  FMUL R11, R16, R11 ;  /* 0x0000000b100b7220 */ /* 0x008fc80000400000 */
[----:B------:R-:W-:Y:S01]  /*0f30*/  LOP3.LUT R10, R12, 0x80000000, R13, 0xb8, !PT ;  /* 0x800000000c0a7812 */ /* 0x000fe200078eb80d */
[----:B----4-:R-:W-:Y:S01]  /*0f40*/  FMUL R17, R16, R9 ;  /* 0x0000000910117220 */ /* 0x010fe20000400000 */
[----:B------:R-:W-:-:S03]  /*0f50*/  LOP3.LUT R18, R12, 0x80000000, R11, 0xb8, !PT ;  /* 0x800000000c127812 */ /* 0x000fc600078eb80b */
[----:B------:R-:W-:Y:S01]  /*0f60*/  FADD.RZ R10, R13, R10 ;  /* 0x0000000a0d0a7221 */ /* 0x000fe2000000c000 */
[----:B------:R-:W-:Y:S01]  /*0f70*/  LOP3.LUT R12, R12, 0x80000000, R17, 0xb8, !PT ;  /* 0x800000000c0c7812 */ /* 0x000fe200078eb811 */
[----:B------:R-:W-:-:S04]  /*0f80*/  FADD.RZ R18, R11, R18 ;  /* 0x000000120b127221 */ /* 0x000fc8000000c000 */
[----:B------:R-:W-:Y:S01]  /*0f90*/  FADD.RZ R12, R17, R12 ;  /* 0x0000000c110c7221 */ /* 0x000fe2000000c000 */
[----:B------:R-:W1:Y:S08]  /*0fa0*/  F2I.TRUNC.NTZ R9, R18 ;  /* 0x0000001200097305 */ /* 0x000e70000020f100 */
[----:B------:R-:W0:Y:S08]  /*0fb0*/  F2I.TRUNC.NTZ R10, R10 ;  /* 0x0000000a000a7305 */ /* 0x000e30000020f100 */
[----:B------:R-:W2:Y:S01]  /*0fc0*/  F2I.TRUNC.NTZ R11, R12 ;  /* 0x0000000c000b7305 */ /* 0x000ea2000020f100 */
[----:B-1----:R-:W-:-:S02]  /*0fd0*/  IMAD R9, R0, UR6, R9 ;  /* 0x0000000600097c24 */ /* 0x002fc4000f8e0209 */
[----:B0-----:R-:W-:-:S03]  /*0fe0*/  IMAD R14, R5, UR6, R10 ;  /* 0x00000006050e7c24 */ /* 0x001fc6000f8e020a */
        /* <DEDUP_REMOVED lines=13> */
[----:B------:R3:W-:Y:S01]  /*10c0*/  @P0 STG.E desc[UR4][R10.64], R4 ;  /* 0x000000040a000986 */ /* 0x0007e2000c101904 */
[----:B------:R-:W-:-:S13]  /*10d0*/  ISETP.NE.AND P0, PT, R7, 0x1, PT ;  /* 0x000000010700780c */ /* 0x000fda0003f05270 */
[----:B---3--:R-:W-:Y:S05]  /*10e0*/  @P0 BRA `(.L_x_1) ;  /* 0xfffffff400e00947 */ /* 0x008fea000383ffff */
[----:B------:R-:W-:Y:S05]  /*10f0*/  EXIT ;  /* 0x000000000000794d */ /* 0x000fea0003800000 */
.L_x_2:
[----:B------:R-:W-:-:S00]  /*1100*/  BRA `(.L_x_2) ;  /* 0xfffffffc00fc7947 */ /* 0x000fc0000383ffff */
[----:B------:R-:W-:-:S00]  /*1110*/  NOP ;  /* 0x0000000000007918 */ /* 0x000fc00000000000 */
        /* <DEDUP_REMOVED lines=14> */
.L_x_3:


//--------------------- .nv.shared.reserved.0     --------------------------
	.section	.nv.shared.reserved.0,"aw",@nobits
	.weak		__nv_reservedSMEM_offset_0_alias
	.size		__nv_reservedSMEM_offset_0_alias, 0, 64
	.other		__nv_reservedSMEM_offset_0_alias,@"STO_CUDA_RESERVED_SHARED STV_DEFAULT"
__nv_reservedSMEM_offset_0_alias:
	.zero		0
	.zero		64


//--------------------- .nv.constant0.visualizeVectorsKernel --------------------------
	.section	.nv.constant0.visualizeVectorsKernel,"a",@progbits
	.sectionflags	@""
	.align	4
.nv.constant0.visualizeVectorsKernel:
	.zero		968


//--------------------- SYMBOLS --------------------------

	.type		.nv.reservedSmem.offset0,@object
	.size		.nv.reservedSmem.offset0,0x4
